//
// Generated by NVIDIA NVVM Compiler
//
// Compiler Build ID: CL-36424714
// Cuda compilation tools, release 13.0, V13.0.88
// Based on NVVM 20.0.0
//

.version 9.0
.target sm_100
.address_size 64

	// .globl	_Z12vecAddKernelPfS_S_i

.visible .entry _Z12vecAddKernelPfS_S_i(
	.param .u64 .ptr .align 1 _Z12vecAddKernelPfS_S_i_param_0,
	.param .u64 .ptr .align 1 _Z12vecAddKernelPfS_S_i_param_1,
	.param .u64 .ptr .align 1 _Z12vecAddKernelPfS_S_i_param_2,
	.param .u32 _Z12vecAddKernelPfS_S_i_param_3
)
{
	.reg .pred 	%p<2>;
	.reg .b32 	%r<7>;
	.reg .b32 	%f<5>;
	.reg .b64 	%rd<11>;

	ld.param.u64 	%rd1, [_Z12vecAddKernelPfS_S_i_param_0];
	ld.param.u64 	%rd2, [_Z12vecAddKernelPfS_S_i_param_1];
	ld.param.u64 	%rd3, [_Z12vecAddKernelPfS_S_i_param_2];
	ld.param.u32 	%r2, [_Z12vecAddKernelPfS_S_i_param_3];
	mov.u32 	%r3, %tid.x;
	mov.u32 	%r4, %ntid.x;
	mov.u32 	%r5, %ctaid.x;
	mad.lo.s32 	%r1, %r4, %r5, %r3;
	setp.ge.s32 	%p1, %r1, %r2;
	@%p1 bra 	$L__BB0_2;
	cvta.to.global.u64 	%rd4, %rd1;
	cvta.to.global.u64 	%rd5, %rd2;
	cvta.to.global.u64 	%rd6, %rd3;
	cvt.rn.f32.s32 	%f1, %r1;
	mul.wide.s32 	%rd7, %r1, 4;
	add.s64 	%rd8, %rd4, %rd7;
	st.global.f32 	[%rd8], %f1;
	add.s64 	%rd9, %rd5, %rd7;
	st.global.f32 	[%rd9], %f1;
	add.s64 	%rd10, %rd6, %rd7;
	mov.b32 	%r6, 0;
	st.global.u32 	[%rd10], %r6;
	ld.global.f32 	%f2, [%rd8];
	ld.global.f32 	%f3, [%rd9];
	add.f32 	%f4, %f2, %f3;
	st.global.f32 	[%rd10], %f4;
$L__BB0_2:
	ret;

}


// ===== COMPILED SASS (sm_100) =====

	.target	sm_100

	.elftype	@"ET_EXEC"


//--------------------- .note.nv.tkinfo           --------------------------
	.section	.note.nv.tkinfo,"",@"SHT_NOTE"
	.sectionflags	@"SHF_NOTE_NV_TKINFO"
	.tkinfo
        /*0018*/ 	.word	0x00000002
        /*0030*/ 	.string	""
        /*0030*/ 	.string	"ptxas"
        /*0030*/ 	.string	"Cuda compilation tools, release 13.0, V13.0.88"
        /*0030*/ 	.string	"Build cuda_13.0.r13.0/compiler.36424714_0"
        /*0030*/ 	.string	"-arch sm_100 -m 64 "



//--------------------- .note.nv.cuinfo           --------------------------
	.section	.note.nv.cuinfo,"",@"SHT_NOTE"
	.sectionflags	@"SHF_NOTE_NV_CUINFO"
        /*0018*/ 	.short	0x0002
        /*001a*/ 	.short	0x0064
        /*001c*/ 	.short	0x0082
	.zero		2


//--------------------- .nv.info                  --------------------------
	.section	.nv.info,"",@"SHT_CUDA_INFO"
	.align	4


	//----- nvinfo : EIATTR_REGCOUNT
	.align		4
        /*0000*/ 	.byte	0x04, 0x2f
        /*0002*/ 	.short	(.L_1 - .L_0)
	.align		4
.L_0:
        /*0004*/ 	.word	index@(_Z12vecAddKernelPfS_S_i)
        /*0008*/ 	.word	0x0000000e


	//----- nvinfo : EIATTR_FRAME_SIZE
	.align		4
.L_1:
        /*000c*/ 	.byte	0x04, 0x11
        /*000e*/ 	.short	(.L_3 - .L_2)
	.align		4
.L_2:
        /*0010*/ 	.word	index@(_Z12vecAddKernelPfS_S_i)
        /*0014*/ 	.word	0x00000000


	//----- nvinfo : EIATTR_MIN_STACK_SIZE
	.align		4
.L_3:
        /*0018*/ 	.byte	0x04, 0x12
        /*001a*/ 	.short	(.L_5 - .L_4)
	.align		4
.L_4:
        /*001c*/ 	.word	index@(_Z12vecAddKernelPfS_S_i)
        /*0020*/ 	.word	0x00000000
.L_5:


//--------------------- .nv.compat                --------------------------
	.section	.nv.compat,"",@"SHT_CUDA_COMPAT_INFO"
	.align	4
        /*0000*/ 	.byte	0x02, 0x09, 0x00, 0x00, 0x02, 0x02, 0x01, 0x00, 0x02, 0x05, 0x05, 0x00, 0x03, 0x07, 0x01, 0x01
        /*0010*/ 	.byte	0x02, 0x03, 0x00, 0x00, 0x02, 0x06, 0x01, 0x00, 0x04, 0x0b, 0x08, 0x00, 0x09, 0x00, 0x00, 0x00
        /*0020*/ 	.byte	0x00, 0x00, 0x00, 0x00


//--------------------- .nv.info._Z12vecAddKernelPfS_S_i --------------------------
	.section	.nv.info._Z12vecAddKernelPfS_S_i,"",@"SHT_CUDA_INFO"
	.sectionflags	@""
	.align	4


	//----- nvinfo : EIATTR_CUDA_API_VERSION
	.align		4
        /*0000*/ 	.byte	0x04, 0x37
        /*0002*/ 	.short	(.L_7 - .L_6)
.L_6:
        /*0004*/ 	.word	0x00000082


	//----- nvinfo : EIATTR_KPARAM_INFO
	.align		4
.L_7:
        /*0008*/ 	.byte	0x04, 0x17
        /*000a*/ 	.short	(.L_9 - .L_8)
.L_8:
        /*000c*/ 	.word	0x00000000
        /*0010*/ 	.short	0x0003
        /*0012*/ 	.short	0x0018
        /*0014*/ 	.byte	0x00, 0xf0, 0x11, 0x00


	//----- nvinfo : EIATTR_KPARAM_INFO
	.align		4
.L_9:
        /*0018*/ 	.byte	0x04, 0x17
        /*001a*/ 	.short	(.L_11 - .L_10)
.L_10:
        /*001c*/ 	.word	0x00000000
        /*0020*/ 	.short	0x0002
        /*0022*/ 	.short	0x0010
        /*0024*/ 	.byte	0x00, 0xf5, 0x21, 0x00


	//----- nvinfo : EIATTR_KPARAM_INFO
	.align		4
.L_11:
        /*0028*/ 	.byte	0x04, 0x17
        /*002a*/ 	.short	(.L_13 - .L_12)
.L_12:
        /*002c*/ 	.word	0x00000000
        /*0030*/ 	.short	0x0001
        /*0032*/ 	.short	0x0008
        /*0034*/ 	.byte	0x00, 0xf5, 0x21, 0x00


	//----- nvinfo : EIATTR_KPARAM_INFO
	.align		4
.L_13:
        /*0038*/ 	.byte	0x04, 0x17
        /*003a*/ 	.short	(.L_15 - .L_14)
.L_14:
        /*003c*/ 	.word	0x00000000
        /*0040*/ 	.short	0x0000
        /*0042*/ 	.short	0x0000
        /*0044*/ 	.byte	0x00, 0xf5, 0x21, 0x00


	//----- nvinfo : EIATTR_SPARSE_MMA_MASK
	.align		4
.L_15:
        /*0048*/ 	.byte	0x03, 0x50
        /*004a*/ 	.short	0x0000


	//----- nvinfo : EIATTR_MAXREG_COUNT
	.align		4
        /*004c*/ 	.byte	0x03, 0x1b
        /*004e*/ 	.short	0x00ff


	//----- nvinfo : EIATTR_MERCURY_ISA_VERSION
	.align		4
        /*0050*/ 	.byte	0x03, 0x5f
        /*0052*/ 	.short	0x0101


	//----- nvinfo : EIATTR_VRC_CTA_INIT_COUNT
	.align		4
        /*0054*/ 	.byte	0x02, 0x4a
	.zero		1
	.zero		1


	//----- nvinfo : EIATTR_EXIT_INSTR_OFFSETS
	.align		4
        /*0058*/ 	.byte	0x04, 0x1c
        /*005a*/ 	.short	(.L_17 - .L_16)


	//   ....[0]....
.L_16:
        /*005c*/ 	.word	0x00000070


	//   ....[1]....
        /*0060*/ 	.word	0x00000170


	//----- nvinfo : EIATTR_CBANK_PARAM_SIZE
	.align		4
.L_17:
        /*0064*/ 	.byte	0x03, 0x19
        /*0066*/ 	.short	0x001c


	//----- nvinfo : EIATTR_PARAM_CBANK
	.align		4
        /*0068*/ 	.byte	0x04, 0x0a
        /*006a*/ 	.short	(.L_19 - .L_18)
	.align		4
.L_18:
        /*006c*/ 	.word	index@(.nv.constant0._Z12vecAddKernelPfS_S_i)
        /*0070*/ 	.short	0x0380
        /*0072*/ 	.short	0x001c


	//----- nvinfo : EIATTR_SW_WAR
	.align		4
.L_19:
        /*0074*/ 	.byte	0x04, 0x36
        /*0076*/ 	.short	(.L_21 - .L_20)
.L_20:
        /*0078*/ 	.word	0x00000008
.L_21:


//--------------------- .nv.callgraph             --------------------------
	.section	.nv.callgraph,"",@"SHT_CUDA_CALLGRAPH"
	.align	4
	.sectionentsize	8
	.align		4
        /*0000*/ 	.word	0x00000000
	.align		4
        /*0004*/ 	.word	0xffffffff
	.align		4
        /*0008*/ 	.word	0x00000000
	.align		4
        /*000c*/ 	.word	0xfffffffe
	.align		4
        /*0010*/ 	.word	0x00000000
	.align		4
        /*0014*/ 	.word	0xfffffffd
	.align		4
        /*0018*/ 	.word	0x00000000
	.align		4
        /*001c*/ 	.word	0xfffffffc


//--------------------- .text._Z12vecAddKernelPfS_S_i --------------------------
	.section	.text._Z12vecAddKernelPfS_S_i,"ax",@progbits
	.align	128
        .global         _Z12vecAddKernelPfS_S_i
        .type           _Z12vecAddKernelPfS_S_i,@function
        .size           _Z12vecAddKernelPfS_S_i,(.L_x_1 - _Z12vecAddKernelPfS_S_i)
        .other          _Z12vecAddKernelPfS_S_i,@"STO_CUDA_ENTRY STV_DEFAULT"
_Z12vecAddKernelPfS_S_i:
.text._Z12vecAddKernelPfS_S_i:
[----:B------:R-:W-:Y:S01]  /*0000*/  LDC R1, c[0x0][0x37c] ;  /* 0x0000df00ff017b82 */ /* 0x000fe20000000800 */
[----:B------:R-:W0:Y:S01]  /*0010*/  S2R R9, SR_TID.X ;  /* 0x0000000000097919 */ /* 0x000e220000002100 */
[----:B------:R-:W0:Y:S01]  /*0020*/  LDCU UR4, c[0x0][0x360] ;  /* 0x00006c00ff0477ac */ /* 0x000e220008000800 */
[----:B------:R-:W0:Y:S01]  /*0030*/  S2R R0, SR_CTAID.X ;  /* 0x0000000000007919 */ /* 0x000e220000002500 */
[----:B------:R-:W1:Y:S01]  /*0040*/  LDCU UR5, c[0x0][0x398] ;  /* 0x00007300ff0577ac */ /* 0x000e620008000800 */
[----:B0-----:R-:W-:-:S05]  /*0050*/  IMAD R9, R0, UR4, R9 ;  /* 0x0000000400097c24 */ /* 0x001fca000f8e0209 */
[----:B-1----:R-:W-:-:S13]  /*0060*/  ISETP.GE.AND P0, PT, R9, UR5, PT ;  /* 0x0000000509007c0c */ /* 0x002fda000bf06270 */
[----:B------:R-:W-:Y:S05]  /*0070*/  @P0 EXIT ;  /* 0x000000000000094d */ /* 0x000fea0003800000 */
[----:B------:R-:W0:Y:S01]  /*0080*/  LDC.64 R2, c[0x0][0x380] ;  /* 0x0000e000ff027b82 */ /* 0x000e220000000a00 */
[----:B------:R-:W1:Y:S01]  /*0090*/  LDCU.64 UR4, c[0x0][0x358] ;  /* 0x00006b00ff0477ac */ /* 0x000e620008000a00 */
[----:B------:R-:W-:-:S06]  /*00a0*/  I2FP.F32.S32 R11, R9 ;  /* 0x00000009000b7245 */ /* 0x000fcc0000201400 */
[----:B------:R-:W2:Y:S08]  /*00b0*/  LDC.64 R4, c[0x0][0x388] ;  /* 0x0000e200ff047b82 */ /* 0x000eb00000000a00 */
[----:B------:R-:W3:Y:S01]  /*00c0*/  LDC.64 R6, c[0x0][0x390] ;  /* 0x0000e400ff067b82 */ /* 0x000ee20000000a00 */
[----:B0-----:R-:W-:-:S05]  /*00d0*/  IMAD.WIDE R2, R9, 0x4, R2 ;  /* 0x0000000409027825 */ /* 0x001fca00078e0202 */
[----:B-1----:R-:W-:Y:S01]  /*00e0*/  STG.E desc[UR4][R2.64], R11 ;  /* 0x0000000b02007986 */ /* 0x002fe2000c101904 */
[----:B--2---:R-:W-:-:S05]  /*00f0*/  IMAD.WIDE R4, R9, 0x4, R4 ;  /* 0x0000000409047825 */ /* 0x004fca00078e0204 */
[----:B------:R-:W-:Y:S01]  /*0100*/  STG.E desc[UR4][R4.64], R11 ;  /* 0x0000000b04007986 */ /* 0x000fe2000c101904 */
[----:B---3--:R-:W-:-:S05]  /*0110*/  IMAD.WIDE R6, R9, 0x4, R6 ;  /* 0x0000000409067825 */ /* 0x008fca00078e0206 */
[----:B------:R-:W-:Y:S04]  /*0120*/  STG.E desc[UR4][R6.64], RZ ;  /* 0x000000ff06007986 */ /* 0x000fe8000c101904 */
[----:B------:R-:W2:Y:S04]  /*0130*/  LDG.E R0, desc[UR4][R2.64] ;  /* 0x0000000402007981 */ /* 0x000ea8000c1e1900 */
[----:B------:R-:W2:Y:S02]  /*0140*/  LDG.E R9, desc[UR4][R4.64] ;  /* 0x0000000404097981 */ /* 0x000ea4000c1e1900 */
[----:B--2---:R-:W-:-:S05]  /*0150*/  FADD R9, R0, R9 ;  /* 0x0000000900097221 */ /* 0x004fca0000000000 */
[----:B------:R-:W-:Y:S01]  /*0160*/  STG.E desc[UR4][R6.64], R9 ;  /* 0x0000000906007986 */ /* 0x000fe2000c101904 */
[----:B------:R-:W-:Y:S05]  /*0170*/  EXIT ;  /* 0x000000000000794d */ /* 0x000fea0003800000 */
.L_x_0:
[----:B------:R-:W-:-:S00]  /*0180*/  BRA `(.L_x_0) ;  /* 0xfffffffc00fc7947 */ /* 0x000fc0000383ffff */
[----:B------:R-:W-:-:S00]  /*0190*/  NOP ;  /* 0x0000000000007918 */ /* 0x000fc00000000000 */
        /* <DEDUP_REMOVED lines=14> */
.L_x_1:


//--------------------- .nv.shared.reserved.0     --------------------------
	.section	.nv.shared.reserved.0,"aw",@nobits
	.weak		__nv_reservedSMEM_offset_0_alias
	.size		__nv_reservedSMEM_offset_0_alias, 0, 64
	.other		__nv_reservedSMEM_offset_0_alias,@"STO_CUDA_RESERVED_SHARED STV_DEFAULT"
__nv_reservedSMEM_offset_0_alias:
	.zero		0
	.zero		64


//--------------------- .nv.constant0._Z12vecAddKernelPfS_S_i --------------------------
	.section	.nv.constant0._Z12vecAddKernelPfS_S_i,"a",@progbits
	.sectionflags	@""
	.align	4
.nv.constant0._Z12vecAddKernelPfS_S_i:
	.zero		924


//--------------------- SYMBOLS --------------------------

	.type		.nv.reservedSmem.offset0,@object
	.size		.nv.reservedSmem.offset0,0x4
